	.headerflags	@"EF_CUDA_TEXMODE_UNIFIED EF_CUDA_64BIT_ADDRESS EF_CUDA_ACCELERATORS EF_CUDA_SM90 EF_CUDA_VIRTUAL_SM(EF_CUDA_SM90)"
	.elftype	@"ET_EXEC"


//--------------------- .nv.info                  --------------------------
	.section	.nv.info,"",@"SHT_CUDA_INFO"
	.align	4


	//----- nvinfo : EIATTR_REGCOUNT
	.align		4
        /*0000*/ 	.byte	0x04, 0x2f
        /*0002*/ 	.short	(.L_1 - .L_0)
	.align		4
.L_0:
        /*0004*/ 	.word	index@(triton_poi_fused_add_mul_sigmoid_0)
        /*0008*/ 	.word	0x0000000a


	//----- nvinfo : EIATTR_MIN_STACK_SIZE
	.align		4
.L_1:
        /*000c*/ 	.byte	0x04, 0x12
        /*000e*/ 	.short	(.L_3 - .L_2)
	.align		4
.L_2:
        /*0010*/ 	.word	index@(triton_poi_fused_add_mul_sigmoid_0)
        /*0014*/ 	.word	0x00000000


	//----- nvinfo : EIATTR_FRAME_SIZE
	.align		4
.L_3:
        /*0018*/ 	.byte	0x04, 0x11
        /*001a*/ 	.short	(.L_5 - .L_4)
	.align		4
.L_4:
        /*001c*/ 	.word	index@(triton_poi_fused_add_mul_sigmoid_0)
        /*0020*/ 	.word	0x00000000


	//----- nvinfo : EIATTR_MIN_STACK_SIZE
	.align		4
.L_5:
        /*0024*/ 	.byte	0x04, 0x12
        /*0026*/ 	.short	(.L_7 - .L_6)
	.align		4
.L_6:
        /*0028*/ 	.word	index@(triton_poi_fused_add_mul_sigmoid_0)
        /*002c*/ 	.word	0x00000000
.L_7:


//--------------------- .nv.info.triton_poi_fused_add_mul_sigmoid_0 --------------------------
	.section	.nv.info.triton_poi_fused_add_mul_sigmoid_0,"",@"SHT_CUDA_INFO"
	.sectionflags	@""
	.align	4


	//----- nvinfo : EIATTR_CUDA_API_VERSION
	.align		4
        /*0000*/ 	.byte	0x04, 0x37
        /*0002*/ 	.short	(.L_9 - .L_8)
.L_8:
        /*0004*/ 	.word	0x0000007c


	//----- nvinfo : EIATTR_KPARAM_INFO
	.align		4
.L_9:
        /*0008*/ 	.byte	0x04, 0x17
        /*000a*/ 	.short	(.L_11 - .L_10)
.L_10:
        /*000c*/ 	.word	0x00000000
        /*0010*/ 	.short	0x0002
        /*0012*/ 	.short	0x0010
        /*0014*/ 	.byte	0x00, 0xf0, 0x11, 0x00


	//----- nvinfo : EIATTR_KPARAM_INFO
	.align		4
.L_11:
        /*0018*/ 	.byte	0x04, 0x17
        /*001a*/ 	.short	(.L_13 - .L_12)
.L_12:
        /*001c*/ 	.word	0x00000000
        /*0020*/ 	.short	0x0001
        /*0022*/ 	.short	0x0008
        /*0024*/ 	.byte	0x00, 0xf4, 0x21, 0x00


	//----- nvinfo : EIATTR_KPARAM_INFO
	.align		4
.L_13:
        /*0028*/ 	.byte	0x04, 0x17
        /*002a*/ 	.short	(.L_15 - .L_14)
.L_14:
        /*002c*/ 	.word	0x00000000
        /*0030*/ 	.short	0x0000
        /*0032*/ 	.short	0x0000
        /*0034*/ 	.byte	0x00, 0xf4, 0x21, 0x00


	//----- nvinfo : EIATTR_SPARSE_MMA_MASK
	.align		4
.L_15:
        /*0038*/ 	.byte	0x03, 0x50
        /*003a*/ 	.short	0x0000


	//----- nvinfo : EIATTR_MAXREG_COUNT
	.align		4
        /*003c*/ 	.byte	0x03, 0x1b
        /*003e*/ 	.short	0x00ff


	//----- nvinfo : EIATTR_EXIT_INSTR_OFFSETS
	.align		4
        /*0040*/ 	.byte	0x04, 0x1c
        /*0042*/ 	.short	(.L_17 - .L_16)


	//   ....[0]....
.L_16:
        /*0044*/ 	.word	0x000001e0


	//   ....[1]....
        /*0048*/ 	.word	0x00000200


	//----- nvinfo : EIATTR_REQNTID
	.align		4
.L_17:
        /*004c*/ 	.byte	0x04, 0x10
        /*004e*/ 	.short	(.L_19 - .L_18)
.L_18:
        /*0050*/ 	.word	0x00000080
        /*0054*/ 	.word	0x00000001
        /*0058*/ 	.word	0x00000001


	//----- nvinfo : EIATTR_CRS_STACK_SIZE
	.align		4
.L_19:
        /*005c*/ 	.byte	0x04, 0x1e
        /*005e*/ 	.short	(.L_21 - .L_20)
.L_20:
        /*0060*/ 	.word	0x00000000


	//----- nvinfo : EIATTR_CBANK_PARAM_SIZE
	.align		4
.L_21:
        /*0064*/ 	.byte	0x03, 0x19
        /*0066*/ 	.short	0x0014


	//----- nvinfo : EIATTR_PARAM_CBANK
	.align		4
        /*0068*/ 	.byte	0x04, 0x0a
        /*006a*/ 	.short	(.L_23 - .L_22)
	.align		4
.L_22:
        /*006c*/ 	.word	index@(.nv.constant0.triton_poi_fused_add_mul_sigmoid_0)
        /*0070*/ 	.short	0x0210
        /*0072*/ 	.short	0x0014


	//----- nvinfo : EIATTR_SW_WAR
	.align		4
.L_23:
        /*0074*/ 	.byte	0x04, 0x36
        /*0076*/ 	.short	(.L_25 - .L_24)
.L_24:
        /*0078*/ 	.word	0x00000008
.L_25:


//--------------------- .nv.callgraph             --------------------------
	.section	.nv.callgraph,"",@"SHT_CUDA_CALLGRAPH"
	.align	4
	.sectionentsize	8
	.align		4
        /*0000*/ 	.word	0x00000000
	.align		4
        /*0004*/ 	.word	0xffffffff
	.align		4
        /*0008*/ 	.word	0x00000000
	.align		4
        /*000c*/ 	.word	0xfffffffe
	.align		4
        /*0010*/ 	.word	0x00000000
	.align		4
        /*0014*/ 	.word	0xfffffffd
	.align		4
        /*0018*/ 	.word	0x00000000
	.align		4
        /*001c*/ 	.word	0xfffffffc


//--------------------- .text.triton_poi_fused_add_mul_sigmoid_0 --------------------------
	.section	.text.triton_poi_fused_add_mul_sigmoid_0,"ax",@progbits
	.align	128
        .global         triton_poi_fused_add_mul_sigmoid_0
        .type           triton_poi_fused_add_mul_sigmoid_0,@function
        .size           triton_poi_fused_add_mul_sigmoid_0,(.L_x_3 - triton_poi_fused_add_mul_sigmoid_0)
        .other          triton_poi_fused_add_mul_sigmoid_0,@"STO_CUDA_ENTRY STV_DEFAULT"
triton_poi_fused_add_mul_sigmoid_0:
.text.triton_poi_fused_add_mul_sigmoid_0:
[----:B------:R-:W0:Y:S02]  /*0000*/  LDC R1, c[0x0][0x28] ;  /* 0x00000a00ff017b82 */ /* 0x000e240000000800 */
[----:B------:R-:W1:Y:S01]  /*0010*/  S2R R0, SR_TID.X ;  /* 0x0000000000007919 */ /* 0x000e620000002100 */
[----:B------:R-:W-:Y:S01]  /*0020*/  ULDC.64 UR4, c[0x0][0x208] ;  /* 0x0000820000047ab9 */ /* 0x000fe20000000a00 */
[----:B------:R-:W-:Y:S01]  /*0030*/  BSSY B0, `(.L_x_0) ;  /* 0x000000a000007945 */ /* 0x000fe20003800000 */
[----:B------:R-:W-:Y:S01]  /*0040*/  HFMA2.MMA R2, -RZ, RZ, 0, 0 ;  /* 0x00000000ff027435 */ /* 0x000fe200000001ff */
[----:B------:R-:W2:Y:S01]  /*0050*/  S2R R5, SR_CTAID.X ;  /* 0x0000000000057919 */ /* 0x000ea20000002500 */
[----:B-1----:R-:W-:-:S04]  /*0060*/  LOP3.LUT R0, R0, 0x7f, RZ, 0xc0, !PT ;  /* 0x0000007f00007812 */ /* 0x002fc800078ec0ff */
[----:B--2---:R-:W-:-:S04]  /*0070*/  LEA R5, R5, R0, 0x7 ;  /* 0x0000000005057211 */ /* 0x004fc800078e38ff */
[----:B------:R-:W-:-:S13]  /*0080*/  ISETP.GE.AND P0, PT, R5, 0x100, PT ;  /* 0x000001000500780c */ /* 0x000fda0003f06270 */
[----:B------:R-:W-:Y:S05]  /*0090*/  @P0 BRA `(.L_x_1) ;  /* 0x00000000000c0947 */ /* 0x000fea0003800000 */
[----:B------:R-:W1:Y:S02]  /*00a0*/  LDC.64 R2, c[0x0][0x210] ;  /* 0x00008400ff027b82 */ /* 0x000e640000000a00 */
[----:B-1----:R-:W-:-:S06]  /*00b0*/  IMAD.WIDE R2, R5, 0x4, R2 ;  /* 0x0000000405027825 */ /* 0x002fcc00078e0202 */
[----:B------:R1:W5:Y:S02]  /*00c0*/  LDG.E R2, desc[UR4][R2.64] ;  /* 0x0000000402027981 */ /* 0x000364000c1e1900 */
.L_x_1:
[----:B------:R-:W-:Y:S05]  /*00d0*/  BSYNC B0 ;  /* 0x0000000000007941 */ /* 0x000fea0003800000 */
.L_x_0:
[----:B-----5:R-:W-:Y:S01]  /*00e0*/  FADD R2, RZ, -R2 ;  /* 0x80000002ff027221 */ /* 0x020fe20000000000 */
[----:B------:R-:W-:-:S03]  /*00f0*/  MOV R7, 0x3e800000 ;  /* 0x3e80000000077802 */ /* 0x000fc60000000f00 */
[----:B------:R-:W-:-:S05]  /*0100*/  FMUL R0, R2, 1.4426950216293334961 ;  /* 0x3fb8aa3b02007820 */ /* 0x000fca0000400000 */
[----:B------:R-:W-:-:S13]  /*0110*/  FSETP.GEU.AND P1, PT, R0, -126, PT ;  /* 0xc2fc00000000780b */ /* 0x000fda0003f2e000 */
[----:B------:R-:W-:-:S04]  /*0120*/  @!P1 FMUL R0, R0, 0.5 ;  /* 0x3f00000000009820 */ /* 0x000fc80000400000 */
[----:B------:R-:W2:Y:S02]  /*0130*/  MUFU.EX2 R2, R0 ;  /* 0x0000000000027308 */ /* 0x000ea40000000800 */
[----:B--2---:R-:W-:-:S04]  /*0140*/  @!P1 FMUL R2, R2, R2 ;  /* 0x0000000202029220 */ /* 0x004fc80000400000 */
[----:B------:R-:W-:Y:S02]  /*0150*/  FADD R4, R2, 1 ;  /* 0x3f80000002047421 */ /* 0x000fe40000000000 */
[----:B-1----:R-:W1:Y:S03]  /*0160*/  LDC.64 R2, c[0x0][0x218] ;  /* 0x00008600ff027b82 */ /* 0x002e660000000a00 */
[----:B------:R-:W-:-:S04]  /*0170*/  FSETP.GT.AND P1, PT, R4, 8.50705917302346158658e+37, PT ;  /* 0x7e8000000400780b */ /* 0x000fc80003f24000 */
[----:B------:R-:W-:-:S09]  /*0180*/  FSEL R7, R7, 1, P1 ;  /* 0x3f80000007077808 */ /* 0x000fd20000800000 */
[----:B------:R-:W-:-:S06]  /*0190*/  @P1 FMUL R4, R4, 0.25 ;  /* 0x3e80000004041820 */ /* 0x000fcc0000400000 */
[----:B------:R-:W2:Y:S01]  /*01a0*/  MUFU.RCP R4, R4 ;  /* 0x0000000400047308 */ /* 0x000ea20000001000 */
[----:B-1----:R-:W-:-:S04]  /*01b0*/  IMAD.WIDE R2, R5, 0x4, R2 ;  /* 0x0000000405027825 */ /* 0x002fc800078e0202 */
[----:B--2---:R-:W-:-:S04]  /*01c0*/  FMUL R7, R4, R7 ;  /* 0x0000000704077220 */ /* 0x004fc80000400000 */
[----:B------:R-:W-:Y:S01]  /*01d0*/  FFMA R7, RZ, R7, 4 ;  /* 0x40800000ff077423 */ /* 0x000fe20000000007 */
[----:B------:R-:W-:Y:S06]  /*01e0*/  @P0 EXIT ;  /* 0x000000000000094d */ /* 0x000fec0003800000 */
[----:B------:R-:W-:Y:S01]  /*01f0*/  STG.E desc[UR4][R2.64], R7 ;  /* 0x0000000702007986 */ /* 0x000fe2000c101904 */
[----:B------:R-:W-:Y:S05]  /*0200*/  EXIT ;  /* 0x000000000000794d */ /* 0x000fea0003800000 */
.L_x_2:
[----:B------:R-:W-:-:S00]  /*0210*/  BRA `(.L_x_2) ;  /* 0xfffffffc00fc7947 */ /* 0x000fc0000383ffff */
[----:B------:R-:W-:-:S00]  /*0220*/  NOP ;  /* 0x0000000000007918 */ /* 0x000fc00000000000 */
        /* <DEDUP_REMOVED lines=13> */
.L_x_3:


//--------------------- .nv.constant0.triton_poi_fused_add_mul_sigmoid_0 --------------------------
	.section	.nv.constant0.triton_poi_fused_add_mul_sigmoid_0,"a",@progbits
	.sectionflags	@""
	.align	4
.nv.constant0.triton_poi_fused_add_mul_sigmoid_0:
	.zero		548
